//
// Generated by NVIDIA NVVM Compiler
//
// Compiler Build ID: CL-36424714
// Cuda compilation tools, release 13.0, V13.0.88
// Based on NVVM 20.0.0
//

.version 9.0
.target sm_100
.address_size 64

	// .globl	matmulKernel

.visible .entry matmulKernel(
	.param .u32 matmulKernel_param_0,
	.param .u32 matmulKernel_param_1,
	.param .u32 matmulKernel_param_2,
	.param .u64 .ptr .align 1 matmulKernel_param_3,
	.param .u64 .ptr .align 1 matmulKernel_param_4,
	.param .u64 .ptr .align 1 matmulKernel_param_5
)
{
	.reg .pred 	%p<10>;
	.reg .b32 	%r<44>;
	.reg .b32 	%f<70>;
	.reg .b64 	%rd<53>;

	ld.param.u32 	%r21, [matmulKernel_param_1];
	ld.param.u32 	%r22, [matmulKernel_param_2];
	ld.param.u64 	%rd6, [matmulKernel_param_3];
	ld.param.u64 	%rd7, [matmulKernel_param_4];
	ld.param.u64 	%rd8, [matmulKernel_param_5];
	cvta.to.global.u64 	%rd1, %rd8;
	cvta.to.global.u64 	%rd2, %rd7;
	mov.u32 	%r1, %tid.x;
	mov.u32 	%r2, %tid.y;
	mov.u32 	%r3, %ctaid.x;
	mov.u32 	%r4, %ctaid.y;
	setp.lt.s32 	%p1, %r22, 1;
	mov.f32 	%f69, 0f00000000;
	@%p1 bra 	$L__BB0_12;
	mul.lo.s32 	%r5, %r22, %r4;
	shl.b32 	%r24, %r3, 10;
	shl.b32 	%r25, %r2, 5;
	add.s32 	%r26, %r25, %r1;
	add.s32 	%r6, %r26, %r24;
	and.b32  	%r7, %r22, 7;
	setp.lt.u32 	%p2, %r22, 8;
	mov.f32 	%f69, 0f00000000;
	mov.b32 	%r42, 0;
	@%p2 bra 	$L__BB0_4;
	and.b32  	%r42, %r22, 2147483640;
	neg.s32 	%r40, %r42;
	shl.b32 	%r10, %r21, 3;
	mul.wide.u32 	%rd9, %r5, 4;
	add.s64 	%rd10, %rd9, %rd2;
	add.s64 	%rd52, %rd10, 16;
	mov.f32 	%f69, 0f00000000;
	mul.wide.s32 	%rd13, %r21, 4;
	mov.u32 	%r39, %r6;
$L__BB0_3:
	.pragma "nounroll";
	ld.global.f32 	%f17, [%rd52+-16];
	mul.wide.s32 	%rd11, %r39, 4;
	add.s64 	%rd12, %rd1, %rd11;
	ld.global.f32 	%f18, [%rd12];
	fma.rn.f32 	%f19, %f17, %f18, %f69;
	ld.global.f32 	%f20, [%rd52+-12];
	add.s64 	%rd14, %rd12, %rd13;
	ld.global.f32 	%f21, [%rd14];
	fma.rn.f32 	%f22, %f20, %f21, %f19;
	ld.global.f32 	%f23, [%rd52+-8];
	add.s64 	%rd15, %rd14, %rd13;
	ld.global.f32 	%f24, [%rd15];
	fma.rn.f32 	%f25, %f23, %f24, %f22;
	ld.global.f32 	%f26, [%rd52+-4];
	add.s64 	%rd16, %rd15, %rd13;
	ld.global.f32 	%f27, [%rd16];
	fma.rn.f32 	%f28, %f26, %f27, %f25;
	ld.global.f32 	%f29, [%rd52];
	add.s64 	%rd17, %rd16, %rd13;
	ld.global.f32 	%f30, [%rd17];
	fma.rn.f32 	%f31, %f29, %f30, %f28;
	ld.global.f32 	%f32, [%rd52+4];
	add.s64 	%rd18, %rd17, %rd13;
	ld.global.f32 	%f33, [%rd18];
	fma.rn.f32 	%f34, %f32, %f33, %f31;
	ld.global.f32 	%f35, [%rd52+8];
	add.s64 	%rd19, %rd18, %rd13;
	ld.global.f32 	%f36, [%rd19];
	fma.rn.f32 	%f37, %f35, %f36, %f34;
	ld.global.f32 	%f38, [%rd52+12];
	add.s64 	%rd20, %rd19, %rd13;
	ld.global.f32 	%f39, [%rd20];
	fma.rn.f32 	%f69, %f38, %f39, %f37;
	add.s32 	%r40, %r40, 8;
	add.s32 	%r39, %r39, %r10;
	add.s64 	%rd52, %rd52, 32;
	setp.ne.s32 	%p3, %r40, 0;
	@%p3 bra 	$L__BB0_3;
$L__BB0_4:
	setp.eq.s32 	%p4, %r7, 0;
	@%p4 bra 	$L__BB0_12;
	and.b32  	%r16, %r22, 3;
	setp.lt.u32 	%p5, %r7, 4;
	@%p5 bra 	$L__BB0_7;
	add.s32 	%r27, %r42, %r5;
	mul.wide.u32 	%rd21, %r27, 4;
	add.s64 	%rd22, %rd2, %rd21;
	ld.global.f32 	%f41, [%rd22];
	mad.lo.s32 	%r28, %r42, %r21, %r6;
	mul.wide.s32 	%rd23, %r28, 4;
	add.s64 	%rd24, %rd1, %rd23;
	ld.global.f32 	%f42, [%rd24];
	fma.rn.f32 	%f43, %f41, %f42, %f69;
	cvt.u64.u32 	%rd25, %r5;
	cvt.u64.u32 	%rd26, %r42;
	add.s64 	%rd27, %rd26, %rd25;
	shl.b64 	%rd28, %rd27, 2;
	add.s64 	%rd29, %rd2, %rd28;
	ld.global.f32 	%f44, [%rd29+4];
	mul.wide.s32 	%rd30, %r21, 4;
	add.s64 	%rd31, %rd24, %rd30;
	ld.global.f32 	%f45, [%rd31];
	fma.rn.f32 	%f46, %f44, %f45, %f43;
	ld.global.f32 	%f47, [%rd29+8];
	add.s64 	%rd32, %rd31, %rd30;
	ld.global.f32 	%f48, [%rd32];
	fma.rn.f32 	%f49, %f47, %f48, %f46;
	ld.global.f32 	%f50, [%rd29+12];
	add.s64 	%rd33, %rd32, %rd30;
	ld.global.f32 	%f51, [%rd33];
	fma.rn.f32 	%f69, %f50, %f51, %f49;
	add.s32 	%r42, %r42, 4;
$L__BB0_7:
	setp.eq.s32 	%p6, %r16, 0;
	@%p6 bra 	$L__BB0_12;
	setp.eq.s32 	%p7, %r16, 1;
	@%p7 bra 	$L__BB0_10;
	add.s32 	%r29, %r42, %r5;
	mul.wide.u32 	%rd34, %r29, 4;
	add.s64 	%rd35, %rd2, %rd34;
	ld.global.f32 	%f53, [%rd35];
	mad.lo.s32 	%r30, %r42, %r21, %r6;
	mul.wide.s32 	%rd36, %r30, 4;
	add.s64 	%rd37, %rd1, %rd36;
	ld.global.f32 	%f54, [%rd37];
	fma.rn.f32 	%f55, %f53, %f54, %f69;
	cvt.u64.u32 	%rd38, %r5;
	cvt.u64.u32 	%rd39, %r42;
	add.s64 	%rd40, %rd39, %rd38;
	shl.b64 	%rd41, %rd40, 2;
	add.s64 	%rd42, %rd2, %rd41;
	ld.global.f32 	%f56, [%rd42+4];
	mul.wide.s32 	%rd43, %r21, 4;
	add.s64 	%rd44, %rd37, %rd43;
	ld.global.f32 	%f57, [%rd44];
	fma.rn.f32 	%f69, %f56, %f57, %f55;
	add.s32 	%r42, %r42, 2;
$L__BB0_10:
	and.b32  	%r31, %r22, 1;
	setp.eq.b32 	%p8, %r31, 1;
	not.pred 	%p9, %p8;
	@%p9 bra 	$L__BB0_12;
	add.s32 	%r32, %r42, %r5;
	mul.wide.u32 	%rd45, %r32, 4;
	add.s64 	%rd46, %rd2, %rd45;
	ld.global.f32 	%f58, [%rd46];
	mad.lo.s32 	%r33, %r42, %r21, %r6;
	mul.wide.s32 	%rd47, %r33, 4;
	add.s64 	%rd48, %rd1, %rd47;
	ld.global.f32 	%f59, [%rd48];
	fma.rn.f32 	%f69, %f58, %f59, %f69;
$L__BB0_12:
	cvta.to.global.u64 	%rd49, %rd6;
	shl.b32 	%r34, %r3, 10;
	shl.b32 	%r35, %r2, 5;
	add.s32 	%r36, %r35, %r1;
	add.s32 	%r37, %r36, %r34;
	mad.lo.s32 	%r38, %r21, %r4, %r37;
	mul.wide.s32 	%rd50, %r38, 4;
	add.s64 	%rd51, %rd49, %rd50;
	ld.global.f32 	%f60, [%rd51];
	add.f32 	%f61, %f69, %f60;
	st.global.f32 	[%rd51], %f61;
	ret;

}


// ===== COMPILED SASS (sm_100) =====

	.target	sm_100

	.elftype	@"ET_EXEC"


//--------------------- .note.nv.tkinfo           --------------------------
	.section	.note.nv.tkinfo,"",@"SHT_NOTE"
	.sectionflags	@"SHF_NOTE_NV_TKINFO"
	.tkinfo
        /*0018*/ 	.word	0x00000002
        /*0030*/ 	.string	""
        /*0030*/ 	.string	"ptxas"
        /*0030*/ 	.string	"Cuda compilation tools, release 13.0, V13.0.88"
        /*0030*/ 	.string	"Build cuda_13.0.r13.0/compiler.36424714_0"
        /*0030*/ 	.string	"-arch sm_100 -m 64 "



//--------------------- .note.nv.cuinfo           --------------------------
	.section	.note.nv.cuinfo,"",@"SHT_NOTE"
	.sectionflags	@"SHF_NOTE_NV_CUINFO"
        /*0018*/ 	.short	0x0002
        /*001a*/ 	.short	0x0064
        /*001c*/ 	.short	0x0082
	.zero		2


//--------------------- .nv.info                  --------------------------
	.section	.nv.info,"",@"SHT_CUDA_INFO"
	.align	4


	//----- nvinfo : EIATTR_REGCOUNT
	.align		4
        /*0000*/ 	.byte	0x04, 0x2f
        /*0002*/ 	.short	(.L_1 - .L_0)
	.align		4
.L_0:
        /*0004*/ 	.word	index@(matmulKernel)
        /*0008*/ 	.word	0x00000020


	//----- nvinfo : EIATTR_FRAME_SIZE
	.align		4
.L_1:
        /*000c*/ 	.byte	0x04, 0x11
        /*000e*/ 	.short	(.L_3 - .L_2)
	.align		4
.L_2:
        /*0010*/ 	.word	index@(matmulKernel)
        /*0014*/ 	.word	0x00000000


	//----- nvinfo : EIATTR_MIN_STACK_SIZE
	.align		4
.L_3:
        /*0018*/ 	.byte	0x04, 0x12
        /*001a*/ 	.short	(.L_5 - .L_4)
	.align		4
.L_4:
        /*001c*/ 	.word	index@(matmulKernel)
        /*0020*/ 	.word	0x00000000
.L_5:


//--------------------- .nv.compat                --------------------------
	.section	.nv.compat,"",@"SHT_CUDA_COMPAT_INFO"
	.align	4
        /*0000*/ 	.byte	0x02, 0x09, 0x00, 0x00, 0x02, 0x02, 0x01, 0x00, 0x02, 0x05, 0x05, 0x00, 0x03, 0x07, 0x01, 0x01
        /*0010*/ 	.byte	0x02, 0x03, 0x00, 0x00, 0x02, 0x06, 0x01, 0x00, 0x04, 0x0b, 0x08, 0x00, 0x09, 0x00, 0x00, 0x00
        /*0020*/ 	.byte	0x00, 0x00, 0x00, 0x00


//--------------------- .nv.info.matmulKernel     --------------------------
	.section	.nv.info.matmulKernel,"",@"SHT_CUDA_INFO"
	.sectionflags	@""
	.align	4


	//----- nvinfo : EIATTR_CUDA_API_VERSION
	.align		4
        /*0000*/ 	.byte	0x04, 0x37
        /*0002*/ 	.short	(.L_7 - .L_6)
.L_6:
        /*0004*/ 	.word	0x00000082


	//----- nvinfo : EIATTR_KPARAM_INFO
	.align		4
.L_7:
        /*0008*/ 	.byte	0x04, 0x17
        /*000a*/ 	.short	(.L_9 - .L_8)
.L_8:
        /*000c*/ 	.word	0x00000000
        /*0010*/ 	.short	0x0005
        /*0012*/ 	.short	0x0020
        /*0014*/ 	.byte	0x00, 0xf5, 0x21, 0x00


	//----- nvinfo : EIATTR_KPARAM_INFO
	.align		4
.L_9:
        /*0018*/ 	.byte	0x04, 0x17
        /*001a*/ 	.short	(.L_11 - .L_10)
.L_10:
        /*001c*/ 	.word	0x00000000
        /*0020*/ 	.short	0x0004
        /*0022*/ 	.short	0x0018
        /*0024*/ 	.byte	0x00, 0xf5, 0x21, 0x00


	//----- nvinfo : EIATTR_KPARAM_INFO
	.align		4
.L_11:
        /*0028*/ 	.byte	0x04, 0x17
        /*002a*/ 	.short	(.L_13 - .L_12)
.L_12:
        /*002c*/ 	.word	0x00000000
        /*0030*/ 	.short	0x0003
        /*0032*/ 	.short	0x0010
        /*0034*/ 	.byte	0x00, 0xf5, 0x21, 0x00


	//----- nvinfo : EIATTR_KPARAM_INFO
	.align		4
.L_13:
        /*0038*/ 	.byte	0x04, 0x17
        /*003a*/ 	.short	(.L_15 - .L_14)
.L_14:
        /*003c*/ 	.word	0x00000000
        /*0040*/ 	.short	0x0002
        /*0042*/ 	.short	0x0008
        /*0044*/ 	.byte	0x00, 0xf0, 0x11, 0x00


	//----- nvinfo : EIATTR_KPARAM_INFO
	.align		4
.L_15:
        /*0048*/ 	.byte	0x04, 0x17
        /*004a*/ 	.short	(.L_17 - .L_16)
.L_16:
        /*004c*/ 	.word	0x00000000
        /*0050*/ 	.short	0x0001
        /*0052*/ 	.short	0x0004
        /*0054*/ 	.byte	0x00, 0xf0, 0x11, 0x00


	//----- nvinfo : EIATTR_KPARAM_INFO
	.align		4
.L_17:
        /*0058*/ 	.byte	0x04, 0x17
        /*005a*/ 	.short	(.L_19 - .L_18)
.L_18:
        /*005c*/ 	.word	0x00000000
        /*0060*/ 	.short	0x0000
        /*0062*/ 	.short	0x0000
        /*0064*/ 	.byte	0x00, 0xf0, 0x11, 0x00


	//----- nvinfo : EIATTR_SPARSE_MMA_MASK
	.align		4
.L_19:
        /*0068*/ 	.byte	0x03, 0x50
        /*006a*/ 	.short	0x0000


	//----- nvinfo : EIATTR_MAXREG_COUNT
	.align		4
        /*006c*/ 	.byte	0x03, 0x1b
        /*006e*/ 	.short	0x00ff


	//----- nvinfo : EIATTR_MERCURY_ISA_VERSION
	.align		4
        /*0070*/ 	.byte	0x03, 0x5f
        /*0072*/ 	.short	0x0101


	//----- nvinfo : EIATTR_VRC_CTA_INIT_COUNT
	.align		4
        /*0074*/ 	.byte	0x02, 0x4a
	.zero		1
	.zero		1


	//----- nvinfo : EIATTR_EXIT_INSTR_OFFSETS
	.align		4
        /*0078*/ 	.byte	0x04, 0x1c
        /*007a*/ 	.short	(.L_21 - .L_20)


	//   ....[0]....
.L_20:
        /*007c*/ 	.word	0x00000950


	//----- nvinfo : EIATTR_CBANK_PARAM_SIZE
	.align		4
.L_21:
        /*0080*/ 	.byte	0x03, 0x19
        /*0082*/ 	.short	0x0028


	//----- nvinfo : EIATTR_PARAM_CBANK
	.align		4
        /*0084*/ 	.byte	0x04, 0x0a
        /*0086*/ 	.short	(.L_23 - .L_22)
	.align		4
.L_22:
        /*0088*/ 	.word	index@(.nv.constant0.matmulKernel)
        /*008c*/ 	.short	0x0380
        /*008e*/ 	.short	0x0028


	//----- nvinfo : EIATTR_SW_WAR
	.align		4
.L_23:
        /*0090*/ 	.byte	0x04, 0x36
        /*0092*/ 	.short	(.L_25 - .L_24)
.L_24:
        /*0094*/ 	.word	0x00000008
.L_25:


//--------------------- .nv.callgraph             --------------------------
	.section	.nv.callgraph,"",@"SHT_CUDA_CALLGRAPH"
	.align	4
	.sectionentsize	8
	.align		4
        /*0000*/ 	.word	0x00000000
	.align		4
        /*0004*/ 	.word	0xffffffff
	.align		4
        /*0008*/ 	.word	0x00000000
	.align		4
        /*000c*/ 	.word	0xfffffffe
	.align		4
        /*0010*/ 	.word	0x00000000
	.align		4
        /*0014*/ 	.word	0xfffffffd
	.align		4
        /*0018*/ 	.word	0x00000000
	.align		4
        /*001c*/ 	.word	0xfffffffc


//--------------------- .text.matmulKernel        --------------------------
	.section	.text.matmulKernel,"ax",@progbits
	.align	128
        .global         matmulKernel
        .type           matmulKernel,@function
        .size           matmulKernel,(.L_x_6 - matmulKernel)
        .other          matmulKernel,@"STO_CUDA_ENTRY STV_DEFAULT"
matmulKernel:
.text.matmulKernel:
[----:B------:R-:W-:Y:S01]  /*0000*/  LDC R1, c[0x0][0x37c] ;  /* 0x0000df00ff017b82 */ /* 0x000fe20000000800 */
[----:B------:R-:W0:Y:S01]  /*0010*/  LDCU UR6, c[0x0][0x388] ;  /* 0x00007100ff0677ac */ /* 0x000e220008000800 */
[----:B------:R-:W1:Y:S06]  /*0020*/  S2R R0, SR_TID.X ;  /* 0x0000000000007919 */ /* 0x000e6c0000002100 */
[----:B------:R-:W2:Y:S01]  /*0030*/  S2UR UR12, SR_CTAID.Y ;  /* 0x00000000000c79c3 */ /* 0x000ea20000002600 */
[----:B------:R-:W-:Y:S01]  /*0040*/  HFMA2 R19, -RZ, RZ, 0, 0 ;  /* 0x00000000ff137431 */ /* 0x000fe200000001ff */
[----:B------:R-:W3:Y:S01]  /*0050*/  LDCU.64 UR10, c[0x0][0x358] ;  /* 0x00006b00ff0a77ac */ /* 0x000ee20008000a00 */
[----:B------:R-:W4:Y:S01]  /*0060*/  S2R R15, SR_TID.Y ;  /* 0x00000000000f7919 */ /* 0x000f220000002200 */
[----:B------:R-:W1:Y:S01]  /*0070*/  S2R R14, SR_CTAID.X ;  /* 0x00000000000e7919 */ /* 0x000e620000002500 */
[----:B0-----:R-:W-:-:S09]  /*0080*/  UISETP.GE.AND UP0, UPT, UR6, 0x1, UPT ;  /* 0x000000010600788c */ /* 0x001fd2000bf06270 */
[----:B---3--:R-:W-:Y:S05]  /*0090*/  BRA.U !UP0, `(.L_x_0) ;  /* 0x0000000908087547 */ /* 0x008fea000b800000 */
[----:B------:R-:W-:Y:S01]  /*00a0*/  UISETP.GE.U32.AND UP1, UPT, UR6, 0x8, UPT ;  /* 0x000000080600788c */ /* 0x000fe2000bf26070 */
[----:B-1--4-:R-:W-:Y:S01]  /*00b0*/  LEA R3, R15, R0, 0x5 ;  /* 0x000000000f037211 */ /* 0x012fe200078e28ff */
[----:B------:R-:W-:Y:S01]  /*00c0*/  ULOP3.LUT UR8, UR6, 0x7, URZ, 0xc0, !UPT ;  /* 0x0000000706087892 */ /* 0x000fe2000f8ec0ff */
[----:B------:R-:W-:Y:S01]  /*00d0*/  MOV R19, RZ ;  /* 0x000000ff00137202 */ /* 0x000fe20000000f00 */
[----:B--2---:R-:W-:Y:S01]  /*00e0*/  UIMAD UR7, UR12, UR6, URZ ;  /* 0x000000060c0772a4 */ /* 0x004fe2000f8e02ff */
[----:B------:R-:W-:Y:S01]  /*00f0*/  MOV R17, RZ ;  /* 0x000000ff00117202 */ /* 0x000fe20000000f00 */
[----:B------:R-:W-:Y:S01]  /*0100*/  UISETP.NE.AND UP0, UPT, UR8, URZ, UPT ;  /* 0x000000ff0800728c */ /* 0x000fe2000bf05270 */
[----:B------:R-:W-:Y:S02]  /*0110*/  LEA R18, R14, R3, 0xa ;  /* 0x000000030e127211 */ /* 0x000fe400078e50ff */
[----:B------:R-:W-:Y:S08]  /*0120*/  BRA.U !UP1, `(.L_x_1) ;  /* 0x0000000109d07547 */ /* 0x000ff0000b800000 */
[----:B------:R-:W0:Y:S01]  /*0130*/  LDCU.64 UR4, c[0x0][0x398] ;  /* 0x00007300ff0477ac */ /* 0x000e220008000a00 */
[----:B------:R-:W-:Y:S02]  /*0140*/  MOV R19, RZ ;  /* 0x000000ff00137202 */ /* 0x000fe40000000f00 */
[----:B------:R-:W-:Y:S01]  /*0150*/  MOV R16, R18 ;  /* 0x0000001200107202 */ /* 0x000fe20000000f00 */
[----:B------:R-:W-:-:S06]  /*0160*/  ULOP3.LUT UR9, UR6, 0x7ffffff8, URZ, 0xc0, !UPT ;  /* 0x7ffffff806097892 */ /* 0x000fcc000f8ec0ff */
[----:B------:R-:W-:Y:S01]  /*0170*/  MOV R17, UR9 ;  /* 0x0000000900117c02 */ /* 0x000fe20008000f00 */
[----:B0-----:R-:W-:-:S04]  /*0180*/  UIMAD.WIDE.U32 UR4, UR7, 0x4, UR4 ;  /* 0x00000004070478a5 */ /* 0x001fc8000f8e0004 */
[----:B------:R-:W-:-:S04]  /*0190*/  UIADD3 UR13, UP1, UPT, UR4, 0x10, URZ ;  /* 0x00000010040d7890 */ /* 0x000fc8000ff3e0ff */
[----:B------:R-:W-:Y:S02]  /*01a0*/  UIADD3.X UR4, UPT, UPT, URZ, UR5, URZ, UP1, !UPT ;  /* 0x00000005ff047290 */ /* 0x000fe40008ffe4ff */
[----:B------:R-:W-:Y:S01]  /*01b0*/  MOV R4, UR13 ;  /* 0x0000000d00047c02 */ /* 0x000fe20008000f00 */
[----:B------:R-:W-:-:S03]  /*01c0*/  UIADD3 UR5, UPT, UPT, -UR9, URZ, URZ ;  /* 0x000000ff09057290 */ /* 0x000fc6000fffe1ff */
[----:B------:R-:W-:-:S09]  /*01d0*/  MOV R3, UR4 ;  /* 0x0000000400037c02 */ /* 0x000fd20008000f00 */
.L_x_2:
[----:B------:R-:W0:Y:S01]  /*01e0*/  LDC.64 R12, c[0x0][0x3a0] ;  /* 0x0000e800ff0c7b82 */ /* 0x000e220000000a00 */
[----:B------:R-:W-:-:S05]  /*01f0*/  MOV R2, R4 ;  /* 0x0000000400027202 */ /* 0x000fca0000000f00 */
[----:B------:R-:W2:Y:S02]  /*0200*/  LDG.E R22, desc[UR10][R2.64+-0x10] ;  /* 0xfffff00a02167981 */ /* 0x000ea4000c1e1900 */
[----:B------:R-:W1:Y:S02]  /*0210*/  LDC R21, c[0x0][0x384] ;  /* 0x0000e100ff157b82 */ /* 0x000e640000000800 */
[----:B------:R-:W3:Y:S04]  /*0220*/  LDG.E R24, desc[UR10][R2.64+-0xc] ;  /* 0xfffff40a02187981 */ /* 0x000ee8000c1e1900 */
[----:B------:R-:W4:Y:S04]  /*0230*/  LDG.E R26, desc[UR10][R2.64+-0x8] ;  /* 0xfffff80a021a7981 */ /* 0x000f28000c1e1900 */
[----:B------:R-:W5:Y:S04]  /*0240*/  LDG.E R27, desc[UR10][R2.64+-0x4] ;  /* 0xfffffc0a021b7981 */ /* 0x000f68000c1e1900 */
[----:B------:R-:W5:Y:S01]  /*0250*/  LDG.E R28, desc[UR10][R2.64] ;  /* 0x0000000a021c7981 */ /* 0x000f62000c1e1900 */
[----:B0-----:R-:W-:-:S05]  /*0260*/  IMAD.WIDE R12, R16, 0x4, R12 ;  /* 0x00000004100c7825 */ /* 0x001fca00078e020c */
[----:B------:R-:W2:Y:S01]  /*0270*/  LDG.E R20, desc[UR10][R12.64] ;  /* 0x0000000a0c147981 */ /* 0x000ea2000c1e1900 */
[----:B-1----:R-:W-:-:S05]  /*0280*/  IMAD.WIDE R10, R21, 0x4, R12 ;  /* 0x00000004150a7825 */ /* 0x002fca00078e020c */
[----:B------:R0:W3:Y:S01]  /*0290*/  LDG.E R23, desc[UR10][R10.64] ;  /* 0x0000000a0a177981 */ /* 0x0000e2000c1e1900 */
[----:B------:R-:W-:-:S05]  /*02a0*/  IMAD.WIDE R6, R21, 0x4, R10 ;  /* 0x0000000415067825 */ /* 0x000fca00078e020a */
[----:B------:R1:W4:Y:S01]  /*02b0*/  LDG.E R25, desc[UR10][R6.64] ;  /* 0x0000000a06197981 */ /* 0x000322000c1e1900 */
[----:B------:R-:W-:-:S04]  /*02c0*/  IMAD.WIDE R8, R21, 0x4, R6 ;  /* 0x0000000415087825 */ /* 0x000fc800078e0206 */
[C---:B------:R-:W-:Y:S02]  /*02d0*/  IMAD.WIDE R4, R21.reuse, 0x4, R8 ;  /* 0x0000000415047825 */ /* 0x040fe400078e0208 */
[----:B------:R-:W5:Y:S02]  /*02e0*/  LDG.E R8, desc[UR10][R8.64] ;  /* 0x0000000a08087981 */ /* 0x000f64000c1e1900 */
[C---:B0-----:R-:W-:Y:S02]  /*02f0*/  IMAD.WIDE R10, R21.reuse, 0x4, R4 ;  /* 0x00000004150a7825 */ /* 0x041fe400078e0204 */
[----:B------:R-:W5:Y:S02]  /*0300*/  LDG.E R5, desc[UR10][R4.64] ;  /* 0x0000000a04057981 */ /* 0x000f64000c1e1900 */
[C---:B------:R-:W-:Y:S02]  /*0310*/  IMAD.WIDE R12, R21.reuse, 0x4, R10 ;  /* 0x00000004150c7825 */ /* 0x040fe400078e020a */
[----:B------:R0:W5:Y:S04]  /*0320*/  LDG.E R9, desc[UR10][R2.64+0xc] ;  /* 0x00000c0a02097981 */ /* 0x000168000c1e1900 */
[----:B------:R-:W5:Y:S01]  /*0330*/  LDG.E R11, desc[UR10][R10.64] ;  /* 0x0000000a0a0b7981 */ /* 0x000f62000c1e1900 */
[----:B-1----:R-:W-:-:S03]  /*0340*/  IMAD.WIDE R6, R21, 0x4, R12 ;  /* 0x0000000415067825 */ /* 0x002fc600078e020c */
[----:B------:R-:W5:Y:S04]  /*0350*/  LDG.E R4, desc[UR10][R2.64+0x4] ;  /* 0x0000040a02047981 */ /* 0x000f68000c1e1900 */
[----:B------:R-:W5:Y:S04]  /*0360*/  LDG.E R29, desc[UR10][R12.64] ;  /* 0x0000000a0c1d7981 */ /* 0x000f68000c1e1900 */
[----:B------:R-:W5:Y:S04]  /*0370*/  LDG.E R10, desc[UR10][R2.64+0x8] ;  /* 0x0000080a020a7981 */ /* 0x000f68000c1e1900 */
[----:B------:R-:W5:Y:S01]  /*0380*/  LDG.E R6, desc[UR10][R6.64] ;  /* 0x0000000a06067981 */ /* 0x000f62000c1e1900 */
[----:B------:R-:W-:-:S04]  /*0390*/  UIADD3 UR5, UPT, UPT, UR5, 0x8, URZ ;  /* 0x0000000805057890 */ /* 0x000fc8000fffe0ff */
[----:B------:R-:W-:Y:S01]  /*03a0*/  UISETP.NE.AND UP1, UPT, UR5, URZ, UPT ;  /* 0x000000ff0500728c */ /* 0x000fe2000bf25270 */
[----:B------:R-:W-:Y:S01]  /*03b0*/  LEA R16, R21, R16, 0x3 ;  /* 0x0000001015107211 */ /* 0x000fe200078e18ff */
[----:B--2---:R-:W-:-:S04]  /*03c0*/  FFMA R19, R22, R20, R19 ;  /* 0x0000001416137223 */ /* 0x004fc80000000013 */
[----:B---3--:R-:W-:-:S04]  /*03d0*/  FFMA R19, R24, R23, R19 ;  /* 0x0000001718137223 */ /* 0x008fc80000000013 */
[----:B----4-:R-:W-:-:S04]  /*03e0*/  FFMA R26, R26, R25, R19 ;  /* 0x000000191a1a7223 */ /* 0x010fc80000000013 */
[----:B-----5:R-:W-:-:S04]  /*03f0*/  FFMA R27, R27, R8, R26 ;  /* 0x000000081b1b7223 */ /* 0x020fc8000000001a */
[----:B------:R-:W-:-:S04]  /*0400*/  FFMA R5, R28, R5, R27 ;  /* 0x000000051c057223 */ /* 0x000fc8000000001b */
[----:B------:R-:W-:Y:S01]  /*0410*/  FFMA R5, R4, R11, R5 ;  /* 0x0000000b04057223 */ /* 0x000fe20000000005 */
[----:B------:R-:W-:-:S03]  /*0420*/  IADD3 R4, P0, PT, R2, 0x20, RZ ;  /* 0x0000002002047810 */ /* 0x000fc60007f1e0ff */
[----:B------:R-:W-:Y:S01]  /*0430*/  FFMA R10, R10, R29, R5 ;  /* 0x0000001d0a0a7223 */ /* 0x000fe20000000005 */
[----:B0-----:R-:W-:-:S03]  /*0440*/  IADD3.X R3, PT, PT, RZ, R3, RZ, P0, !PT ;  /* 0x00000003ff037210 */ /* 0x001fc600007fe4ff */
[----:B------:R-:W-:Y:S01]  /*0450*/  FFMA R19, R9, R6, R10 ;  /* 0x0000000609137223 */ /* 0x000fe2000000000a */
[----:B------:R-:W-:Y:S06]  /*0460*/  BRA.U UP1, `(.L_x_2) ;  /* 0xfffffffd015c7547 */ /* 0x000fec000b83ffff */
.L_x_1:
[----:B------:R-:W-:Y:S05]  /*0470*/  BRA.U !UP0, `(.L_x_0) ;  /* 0x0000000508107547 */ /* 0x000fea000b800000 */
[----:B------:R-:W-:Y:S02]  /*0480*/  UISETP.GE.U32.AND UP0, UPT, UR8, 0x4, UPT ;  /* 0x000000040800788c */ /* 0x000fe4000bf06070 */
[----:B------:R-:W-:-:S04]  /*0490*/  ULOP3.LUT UR5, UR6, 0x3, URZ, 0xc0, !UPT ;  /* 0x0000000306057892 */ /* 0x000fc8000f8ec0ff */
[----:B------:R-:W-:-:S03]  /*04a0*/  UISETP.NE.AND UP1, UPT, UR5, URZ, UPT ;  /* 0x000000ff0500728c */ /* 0x000fc6000bf25270 */
[----:B------:R-:W-:Y:S08]  /*04b0*/  BRA.U !UP0, `(.L_x_3) ;  /* 0x0000000108707547 */ /* 0x000ff0000b800000 */
[----:B------:R-:W0:Y:S01]  /*04c0*/  LDC R11, c[0x0][0x384] ;  /* 0x0000e100ff0b7b82 */ /* 0x000e220000000800 */
[C---:B------:R-:W-:Y:S02]  /*04d0*/  IADD3 R7, PT, PT, R17.reuse, UR7, RZ ;  /* 0x0000000711077c10 */ /* 0x040fe4000fffe0ff */
[----:B------:R-:W-:-:S05]  /*04e0*/  IADD3 R8, P0, PT, R17, UR7, RZ ;  /* 0x0000000711087c10 */ /* 0x000fca000ff1e0ff */
[----:B------:R-:W1:Y:S08]  /*04f0*/  LDC.64 R4, c[0x0][0x3a0] ;  /* 0x0000e800ff047b82 */ /* 0x000e700000000a00 */
[----:B------:R-:W2:Y:S08]  /*0500*/  LDC.64 R12, c[0x0][0x398] ;  /* 0x0000e600ff0c7b82 */ /* 0x000eb00000000a00 */
[----:B------:R-:W3:Y:S01]  /*0510*/  LDC.64 R2, c[0x0][0x398] ;  /* 0x0000e600ff027b82 */ /* 0x000ee20000000a00 */
[----:B0-----:R-:W-:-:S04]  /*0520*/  IMAD R9, R17, R11, R18 ;  /* 0x0000000b11097224 */ /* 0x001fc800078e0212 */
[----:B-1----:R-:W-:Y:S01]  /*0530*/  IMAD.WIDE R4, R9, 0x4, R4 ;  /* 0x0000000409047825 */ /* 0x002fe200078e0204 */
[----:B------:R-:W-:-:S03]  /*0540*/  IADD3.X R9, PT, PT, RZ, RZ, RZ, P0, !PT ;  /* 0x000000ffff097210 */ /* 0x000fc600007fe4ff */
[----:B--2---:R-:W-:-:S04]  /*0550*/  IMAD.WIDE.U32 R12, R7, 0x4, R12 ;  /* 0x00000004070c7825 */ /* 0x004fc800078e000c */
[----:B------:R-:W-:Y:S02]  /*0560*/  IMAD.WIDE R6, R11, 0x4, R4 ;  /* 0x000000040b067825 */ /* 0x000fe400078e0204 */
[----:B------:R-:W2:Y:S01]  /*0570*/  LDG.E R12, desc[UR10][R12.64] ;  /* 0x0000000a0c0c7981 */ /* 0x000ea2000c1e1900 */
[----:B---3--:R-:W-:-:S03]  /*0580*/  LEA R2, P0, R8, R2, 0x2 ;  /* 0x0000000208027211 */ /* 0x008fc600078010ff */
[----:B------:R-:W2:Y:S01]  /*0590*/  LDG.E R4, desc[UR10][R4.64] ;  /* 0x0000000a04047981 */ /* 0x000ea2000c1e1900 */
[----:B------:R-:W-:Y:S01]  /*05a0*/  LEA.HI.X R3, R8, R3, R9, 0x2, P0 ;  /* 0x0000000308037211 */ /* 0x000fe200000f1409 */
[C---:B------:R-:W-:Y:S02]  /*05b0*/  IMAD.WIDE R8, R11.reuse, 0x4, R6 ;  /* 0x000000040b087825 */ /* 0x040fe400078e0206 */
[----:B------:R-:W3:Y:S04]  /*05c0*/  LDG.E R6, desc[UR10][R6.64] ;  /* 0x0000000a06067981 */ /* 0x000ee8000c1e1900 */
[----:B------:R-:W3:Y:S01]  /*05d0*/  LDG.E R21, desc[UR10][R2.64+0x4] ;  /* 0x0000040a02157981 */ /* 0x000ee2000c1e1900 */
[----:B------:R-:W-:-:S03]  /*05e0*/  IMAD.WIDE R10, R11, 0x4, R8 ;  /* 0x000000040b0a7825 */ /* 0x000fc600078e0208 */
[----:B------:R-:W4:Y:S04]  /*05f0*/  LDG.E R8, desc[UR10][R8.64] ;  /* 0x0000000a08087981 */ /* 0x000f28000c1e1900 */
[----:B------:R-:W4:Y:S04]  /*0600*/  LDG.E R23, desc[UR10][R2.64+0x8] ;  /* 0x0000080a02177981 */ /* 0x000f28000c1e1900 */
[----:B------:R-:W5:Y:S04]  /*0610*/  LDG.E R10, desc[UR10][R10.64] ;  /* 0x0000000a0a0a7981 */ /* 0x000f68000c1e1900 */
[----:B------:R-:W5:Y:S01]  /*0620*/  LDG.E R25, desc[UR10][R2.64+0xc] ;  /* 0x00000c0a02197981 */ /* 0x000f62000c1e1900 */
[----:B------:R-:W-:Y:S01]  /*0630*/  IADD3 R17, PT, PT, R17, 0x4, RZ ;  /* 0x0000000411117810 */ /* 0x000fe20007ffe0ff */
[----:B--2---:R-:W-:-:S04]  /*0640*/  FFMA R12, R12, R4, R19 ;  /* 0x000000040c0c7223 */ /* 0x004fc80000000013 */
[----:B---3--:R-:W-:-:S04]  /*0650*/  FFMA R12, R21, R6, R12 ;  /* 0x00000006150c7223 */ /* 0x008fc8000000000c */
[----:B----4-:R-:W-:-:S04]  /*0660*/  FFMA R12, R23, R8, R12 ;  /* 0x00000008170c7223 */ /* 0x010fc8000000000c */
[----:B-----5:R-:W-:-:S07]  /*0670*/  FFMA R19, R25, R10, R12 ;  /* 0x0000000a19137223 */ /* 0x020fce000000000c */
.L_x_3:
[----:B------:R-:W-:Y:S05]  /*0680*/  BRA.U !UP1, `(.L_x_0) ;  /* 0x00000001098c7547 */ /* 0x000fea000b800000 */
[----:B------:R-:W-:Y:S02]  /*0690*/  UISETP.NE.AND UP0, UPT, UR5, 0x1, UPT ;  /* 0x000000010500788c */ /* 0x000fe4000bf05270 */
[----:B------:R-:W-:-:S04]  /*06a0*/  ULOP3.LUT UR4, UR6, 0x1, URZ, 0xc0, !UPT ;  /* 0x0000000106047892 */ /* 0x000fc8000f8ec0ff */
[----:B------:R-:W-:-:S03]  /*06b0*/  UISETP.NE.U32.AND UP1, UPT, UR4, 0x1, UPT ;  /* 0x000000010400788c */ /* 0x000fc6000bf25070 */
[----:B------:R-:W-:Y:S08]  /*06c0*/  BRA.U !UP0, `(.L_x_4) ;  /* 0x0000000108507547 */ /* 0x000ff0000b800000 */
[----:B------:R-:W0:Y:S01]  /*06d0*/  LDC R11, c[0x0][0x384] ;  /* 0x0000e100ff0b7b82 */ /* 0x000e220000000800 */
[C---:B------:R-:W-:Y:S02]  /*06e0*/  IADD3 R9, PT, PT, R17.reuse, UR7, RZ ;  /* 0x0000000711097c10 */ /* 0x040fe4000fffe0ff */
[----:B------:R-:W-:-:S05]  /*06f0*/  IADD3 R8, P0, PT, R17, UR7, RZ ;  /* 0x0000000711087c10 */ /* 0x000fca000ff1e0ff */
[----:B------:R-:W1:Y:S08]  /*0700*/  LDC.64 R6, c[0x0][0x398] ;  /* 0x0000e600ff067b82 */ /* 0x000e700000000a00 */
[----:B------:R-:W2:Y:S08]  /*0710*/  LDC.64 R4, c[0x0][0x3a0] ;  /* 0x0000e800ff047b82 */ /* 0x000eb00000000a00 */
[----:B------:R-:W3:Y:S01]  /*0720*/  LDC.64 R2, c[0x0][0x398] ;  /* 0x0000e600ff027b82 */ /* 0x000ee20000000a00 */
[----:B0-----:R-:W-:-:S02]  /*0730*/  IMAD R13, R17, R11, R18 ;  /* 0x0000000b110d7224 */ /* 0x001fc400078e0212 */
[----:B-1----:R-:W-:Y:S01]  /*0740*/  IMAD.WIDE.U32 R6, R9, 0x4, R6 ;  /* 0x0000000409067825 */ /* 0x002fe200078e0006 */
[----:B------:R-:W-:-:S05]  /*0750*/  IADD3.X R9, PT, PT, RZ, RZ, RZ, P0, !PT ;  /* 0x000000ffff097210 */ /* 0x000fca00007fe4ff */
[----:B------:R-:W4:Y:S01]  /*0760*/  LDG.E R6, desc[UR10][R6.64] ;  /* 0x0000000a06067981 */ /* 0x000f22000c1e1900 */
[----:B--2---:R-:W-:Y:S01]  /*0770*/  IMAD.WIDE R4, R13, 0x4, R4 ;  /* 0x000000040d047825 */ /* 0x004fe200078e0204 */
[----:B---3--:R-:W-:-:S04]  /*0780*/  LEA R2, P0, R8, R2, 0x2 ;  /* 0x0000000208027211 */ /* 0x008fc800078010ff */
[----:B------:R-:W-:Y:S01]  /*0790*/  LEA.HI.X R3, R8, R3, R9, 0x2, P0 ;  /* 0x0000000308037211 */ /* 0x000fe200000f1409 */
[----:B------:R-:W-:Y:S02]  /*07a0*/  IMAD.WIDE R8, R11, 0x4, R4 ;  /* 0x000000040b087825 */ /* 0x000fe400078e0204 */
[----:B------:R-:W4:Y:S04]  /*07b0*/  LDG.E R4, desc[UR10][R4.64] ;  /* 0x0000000a04047981 */ /* 0x000f28000c1e1900 */
[----:B------:R-:W2:Y:S04]  /*07c0*/  LDG.E R2, desc[UR10][R2.64+0x4] ;  /* 0x0000040a02027981 */ /* 0x000ea8000c1e1900 */
[----:B------:R-:W2:Y:S01]  /*07d0*/  LDG.E R8, desc[UR10][R8.64] ;  /* 0x0000000a08087981 */ /* 0x000ea2000c1e1900 */
[----:B------:R-:W-:Y:S01]  /*07e0*/  IADD3 R17, PT, PT, R17, 0x2, RZ ;  /* 0x0000000211117810 */ /* 0x000fe20007ffe0ff */
[----:B----4-:R-:W-:-:S04]  /*07f0*/  FFMA R19, R6, R4, R19 ;  /* 0x0000000406137223 */ /* 0x010fc80000000013 */
[----:B--2---:R-:W-:-:S07]  /*0800*/  FFMA R19, R2, R8, R19 ;  /* 0x0000000802137223 */ /* 0x004fce0000000013 */
.L_x_4:
[----:B------:R-:W-:Y:S05]  /*0810*/  BRA.U UP1, `(.L_x_0) ;  /* 0x0000000101287547 */ /* 0x000fea000b800000 */
[----:B------:R-:W0:Y:S01]  /*0820*/  LDC.64 R2, c[0x0][0x398] ;  /* 0x0000e600ff027b82 */ /* 0x000e220000000a00 */
[----:B------:R-:W1:Y:S01]  /*0830*/  LDCU UR4, c[0x0][0x384] ;  /* 0x00007080ff0477ac */ /* 0x000e620008000800 */
[----:B------:R-:W-:-:S06]  /*0840*/  IADD3 R7, PT, PT, R17, UR7, RZ ;  /* 0x0000000711077c10 */ /* 0x000fcc000fffe0ff */
[----:B------:R-:W2:Y:S01]  /*0850*/  LDC.64 R4, c[0x0][0x3a0] ;  /* 0x0000e800ff047b82 */ /* 0x000ea20000000a00 */
[----:B-1----:R-:W-:Y:S02]  /*0860*/  IMAD R17, R17, UR4, R18 ;  /* 0x0000000411117c24 */ /* 0x002fe4000f8e0212 */
[----:B0-----:R-:W-:-:S06]  /*0870*/  IMAD.WIDE.U32 R2, R7, 0x4, R2 ;  /* 0x0000000407027825 */ /* 0x001fcc00078e0002 */
[----:B------:R-:W3:Y:S01]  /*0880*/  LDG.E R2, desc[UR10][R2.64] ;  /* 0x0000000a02027981 */ /* 0x000ee2000c1e1900 */
[----:B--2---:R-:W-:-:S06]  /*0890*/  IMAD.WIDE R4, R17, 0x4, R4 ;  /* 0x0000000411047825 */ /* 0x004fcc00078e0204 */
[----:B------:R-:W3:Y:S02]  /*08a0*/  LDG.E R4, desc[UR10][R4.64] ;  /* 0x0000000a04047981 */ /* 0x000ee4000c1e1900 */
[----:B---3--:R-:W-:-:S07]  /*08b0*/  FFMA R19, R2, R4, R19 ;  /* 0x0000000402137223 */ /* 0x008fce0000000013 */
.L_x_0:
[----:B------:R-:W2:Y:S01]  /*08c0*/  LDC R4, c[0x0][0x384] ;  /* 0x0000e100ff047b82 */ /* 0x000ea20000000800 */
[----:B-1--4-:R-:W-:-:S04]  /*08d0*/  LEA R15, R15, R0, 0x5 ;  /* 0x000000000f0f7211 */ /* 0x012fc800078e28ff */
[----:B------:R-:W-:-:S03]  /*08e0*/  LEA R5, R14, R15, 0xa ;  /* 0x0000000f0e057211 */ /* 0x000fc600078e50ff */
[----:B------:R-:W0:Y:S02]  /*08f0*/  LDC.64 R2, c[0x0][0x390] ;  /* 0x0000e400ff027b82 */ /* 0x000e240000000a00 */
[----:B--2---:R-:W-:-:S04]  /*0900*/  IMAD R5, R4, UR12, R5 ;  /* 0x0000000c04057c24 */ /* 0x004fc8000f8e0205 */
[----:B0-----:R-:W-:-:S05]  /*0910*/  IMAD.WIDE R2, R5, 0x4, R2 ;  /* 0x0000000405027825 */ /* 0x001fca00078e0202 */
[----:B------:R-:W2:Y:S02]  /*0920*/  LDG.E R0, desc[UR10][R2.64] ;  /* 0x0000000a02007981 */ /* 0x000ea4000c1e1900 */
[----:B--2---:R-:W-:-:S05]  /*0930*/  FADD R19, R0, R19 ;  /* 0x0000001300137221 */ /* 0x004fca0000000000 */
[----:B------:R-:W-:Y:S01]  /*0940*/  STG.E desc[UR10][R2.64], R19 ;  /* 0x0000001302007986 */ /* 0x000fe2000c10190a */
[----:B------:R-:W-:Y:S05]  /*0950*/  EXIT ;  /* 0x000000000000794d */ /* 0x000fea0003800000 */
.L_x_5:
[----:B------:R-:W-:-:S00]  /*0960*/  BRA `(.L_x_5) ;  /* 0xfffffffc00fc7947 */ /* 0x000fc0000383ffff */
[----:B------:R-:W-:-:S00]  /*0970*/  NOP ;  /* 0x0000000000007918 */ /* 0x000fc00000000000 */
        /* <DEDUP_REMOVED lines=8> */
.L_x_6:


//--------------------- .nv.shared.reserved.0     --------------------------
	.section	.nv.shared.reserved.0,"aw",@nobits
	.weak		__nv_reservedSMEM_offset_0_alias
	.size		__nv_reservedSMEM_offset_0_alias, 0, 64
	.other		__nv_reservedSMEM_offset_0_alias,@"STO_CUDA_RESERVED_SHARED STV_DEFAULT"
__nv_reservedSMEM_offset_0_alias:
	.zero		0
	.zero		64


//--------------------- .nv.constant0.matmulKernel --------------------------
	.section	.nv.constant0.matmulKernel,"a",@progbits
	.sectionflags	@""
	.align	4
.nv.constant0.matmulKernel:
	.zero		936


//--------------------- SYMBOLS --------------------------

	.type		.nv.reservedSmem.offset0,@object
	.size		.nv.reservedSmem.offset0,0x4
